//
// Generated by NVIDIA NVVM Compiler
//
// Compiler Build ID: CL-36424714
// Cuda compilation tools, release 13.0, V13.0.88
// Based on NVVM 20.0.0
//

.version 9.0
.target sm_100
.address_size 64

	// .globl	_Z18sobel_kernel_tiledPKhPhii
.const .align 4 .b8 SOBEL_X[36] = {255, 255, 255, 255, 0, 0, 0, 0, 1, 0, 0, 0, 254, 255, 255, 255, 0, 0, 0, 0, 2, 0, 0, 0, 255, 255, 255, 255, 0, 0, 0, 0, 1};
.const .align 4 .b8 SOBEL_Y[36] = {255, 255, 255, 255, 254, 255, 255, 255, 255, 255, 255, 255, 0, 0, 0, 0, 0, 0, 0, 0, 0, 0, 0, 0, 1, 0, 0, 0, 2, 0, 0, 0, 1};
// _ZZ18sobel_kernel_tiledPKhPhiiE4tile has been demoted

.visible .entry _Z18sobel_kernel_tiledPKhPhii(
	.param .u64 .ptr .align 1 _Z18sobel_kernel_tiledPKhPhii_param_0,
	.param .u64 .ptr .align 1 _Z18sobel_kernel_tiledPKhPhii_param_1,
	.param .u32 _Z18sobel_kernel_tiledPKhPhii_param_2,
	.param .u32 _Z18sobel_kernel_tiledPKhPhii_param_3
)
{
	.reg .pred 	%p<16>;
	.reg .b16 	%rs<12>;
	.reg .b32 	%r<91>;
	.reg .b32 	%f<39>;
	.reg .b64 	%rd<9>;
	// demoted variable
	.shared .align 1 .b8 _ZZ18sobel_kernel_tiledPKhPhiiE4tile[324];
	ld.param.u64 	%rd2, [_Z18sobel_kernel_tiledPKhPhii_param_0];
	ld.param.u64 	%rd3, [_Z18sobel_kernel_tiledPKhPhii_param_1];
	ld.param.u32 	%r21, [_Z18sobel_kernel_tiledPKhPhii_param_2];
	ld.param.u32 	%r22, [_Z18sobel_kernel_tiledPKhPhii_param_3];
	mov.u32 	%r23, %ctaid.x;
	shl.b32 	%r1, %r23, 4;
	mov.u32 	%r24, %ctaid.y;
	shl.b32 	%r2, %r24, 4;
	mov.u32 	%r3, %tid.y;
	shl.b32 	%r25, %r3, 4;
	mov.u32 	%r4, %tid.x;
	add.s32 	%r90, %r25, %r4;
	setp.gt.u32 	%p1, %r90, 323;
	@%p1 bra 	$L__BB0_6;
	add.s32 	%r6, %r2, -1;
	cvt.u16.u32 	%rs4, %r3;
	shl.b16 	%rs5, %rs4, 4;
	cvt.u16.u32 	%rs6, %r4;
	add.s16 	%rs11, %rs5, %rs6;
	cvt.u32.u16 	%r88, %rs11;
	add.s32 	%r26, %r1, %r88;
	add.s32 	%r89, %r26, -1;
	mov.u32 	%r27, _ZZ18sobel_kernel_tiledPKhPhiiE4tile;
	add.s32 	%r87, %r27, %r88;
	cvta.to.global.u64 	%rd1, %rd2;
$L__BB0_2:
	mul.hi.u32 	%r28, %r88, 954437177;
	shr.u32 	%r29, %r28, 2;
	add.s32 	%r30, %r6, %r29;
	mad.lo.s32 	%r31, %r21, %r30, %r89;
	mul.lo.s32 	%r32, %r29, 18;
	sub.s32 	%r14, %r31, %r32;
	sub.s32 	%r33, %r89, %r32;
	mul.hi.u16 	%rs7, %rs11, -7281;
	shr.u16 	%rs8, %rs7, 4;
	cvt.u32.u16 	%r34, %rs8;
	add.s32 	%r35, %r6, %r34;
	setp.gt.s32 	%p2, %r33, -1;
	setp.lt.s32 	%p3, %r33, %r21;
	and.pred  	%p4, %p2, %p3;
	setp.gt.s32 	%p5, %r35, -1;
	setp.lt.s32 	%p6, %r35, %r22;
	and.pred  	%p7, %p5, %p6;
	and.pred  	%p9, %p4, %p7;
	not.pred 	%p10, %p9;
	@%p10 bra 	$L__BB0_4;
	cvt.s64.s32 	%rd4, %r14;
	add.s64 	%rd5, %rd1, %rd4;
	ld.global.u8 	%rs10, [%rd5];
	st.shared.u8 	[%r87], %rs10;
	bra.uni 	$L__BB0_5;
$L__BB0_4:
	mov.b16 	%rs9, 0;
	st.shared.u8 	[%r87], %rs9;
$L__BB0_5:
	add.s32 	%r15, %r90, 256;
	add.s32 	%r89, %r89, 256;
	add.s32 	%r88, %r88, 256;
	add.s32 	%r87, %r87, 256;
	add.s16 	%rs11, %rs11, 256;
	setp.lt.u32 	%p11, %r90, 68;
	mov.u32 	%r90, %r15;
	@%p11 bra 	$L__BB0_2;
$L__BB0_6:
	bar.sync 	0;
	add.s32 	%r19, %r1, %r4;
	add.s32 	%r36, %r2, %r3;
	setp.ge.s32 	%p12, %r19, %r21;
	setp.ge.s32 	%p13, %r36, %r22;
	or.pred  	%p14, %p12, %p13;
	@%p14 bra 	$L__BB0_8;
	mov.u32 	%r37, _ZZ18sobel_kernel_tiledPKhPhiiE4tile;
	mad.lo.s32 	%r38, %r3, 18, %r37;
	add.s32 	%r39, %r38, %r4;
	ld.shared.u8 	%r40, [%r39];
	ld.const.u32 	%r41, [SOBEL_X];
	mul.lo.s32 	%r42, %r41, %r40;
	cvt.rn.f32.s32 	%f1, %r42;
	ld.const.u32 	%r43, [SOBEL_Y];
	mul.lo.s32 	%r44, %r43, %r40;
	cvt.rn.f32.s32 	%f2, %r44;
	ld.shared.u8 	%r45, [%r39+1];
	ld.const.u32 	%r46, [SOBEL_X+4];
	mul.lo.s32 	%r47, %r46, %r45;
	cvt.rn.f32.s32 	%f3, %r47;
	add.f32 	%f4, %f1, %f3;
	ld.const.u32 	%r48, [SOBEL_Y+4];
	mul.lo.s32 	%r49, %r48, %r45;
	cvt.rn.f32.s32 	%f5, %r49;
	add.f32 	%f6, %f2, %f5;
	ld.shared.u8 	%r50, [%r39+2];
	ld.const.u32 	%r51, [SOBEL_X+8];
	mul.lo.s32 	%r52, %r51, %r50;
	cvt.rn.f32.s32 	%f7, %r52;
	add.f32 	%f8, %f4, %f7;
	ld.const.u32 	%r53, [SOBEL_Y+8];
	mul.lo.s32 	%r54, %r53, %r50;
	cvt.rn.f32.s32 	%f9, %r54;
	add.f32 	%f10, %f6, %f9;
	ld.shared.u8 	%r55, [%r39+18];
	ld.const.u32 	%r56, [SOBEL_X+12];
	mul.lo.s32 	%r57, %r56, %r55;
	cvt.rn.f32.s32 	%f11, %r57;
	add.f32 	%f12, %f8, %f11;
	ld.const.u32 	%r58, [SOBEL_Y+12];
	mul.lo.s32 	%r59, %r58, %r55;
	cvt.rn.f32.s32 	%f13, %r59;
	add.f32 	%f14, %f10, %f13;
	ld.shared.u8 	%r60, [%r39+19];
	ld.const.u32 	%r61, [SOBEL_X+16];
	mul.lo.s32 	%r62, %r61, %r60;
	cvt.rn.f32.s32 	%f15, %r62;
	add.f32 	%f16, %f12, %f15;
	ld.const.u32 	%r63, [SOBEL_Y+16];
	mul.lo.s32 	%r64, %r63, %r60;
	cvt.rn.f32.s32 	%f17, %r64;
	add.f32 	%f18, %f14, %f17;
	ld.shared.u8 	%r65, [%r39+20];
	ld.const.u32 	%r66, [SOBEL_X+20];
	mul.lo.s32 	%r67, %r66, %r65;
	cvt.rn.f32.s32 	%f19, %r67;
	add.f32 	%f20, %f16, %f19;
	ld.const.u32 	%r68, [SOBEL_Y+20];
	mul.lo.s32 	%r69, %r68, %r65;
	cvt.rn.f32.s32 	%f21, %r69;
	add.f32 	%f22, %f18, %f21;
	ld.shared.u8 	%r70, [%r39+36];
	ld.const.u32 	%r71, [SOBEL_X+24];
	mul.lo.s32 	%r72, %r71, %r70;
	cvt.rn.f32.s32 	%f23, %r72;
	add.f32 	%f24, %f20, %f23;
	ld.const.u32 	%r73, [SOBEL_Y+24];
	mul.lo.s32 	%r74, %r73, %r70;
	cvt.rn.f32.s32 	%f25, %r74;
	add.f32 	%f26, %f22, %f25;
	ld.shared.u8 	%r75, [%r39+37];
	ld.const.u32 	%r76, [SOBEL_X+28];
	mul.lo.s32 	%r77, %r76, %r75;
	cvt.rn.f32.s32 	%f27, %r77;
	add.f32 	%f28, %f24, %f27;
	ld.const.u32 	%r78, [SOBEL_Y+28];
	mul.lo.s32 	%r79, %r78, %r75;
	cvt.rn.f32.s32 	%f29, %r79;
	add.f32 	%f30, %f26, %f29;
	ld.shared.u8 	%r80, [%r39+38];
	ld.const.u32 	%r81, [SOBEL_X+32];
	mul.lo.s32 	%r82, %r81, %r80;
	cvt.rn.f32.s32 	%f31, %r82;
	add.f32 	%f32, %f28, %f31;
	ld.const.u32 	%r83, [SOBEL_Y+32];
	mul.lo.s32 	%r84, %r83, %r80;
	cvt.rn.f32.s32 	%f33, %r84;
	add.f32 	%f34, %f30, %f33;
	abs.f32 	%f35, %f32;
	abs.f32 	%f36, %f34;
	add.f32 	%f37, %f35, %f36;
	setp.gt.f32 	%p15, %f37, 0f437F0000;
	selp.f32 	%f38, 0f437F0000, %f37, %p15;
	cvt.rzi.u32.f32 	%r85, %f38;
	mad.lo.s32 	%r86, %r21, %r36, %r19;
	cvt.s64.s32 	%rd6, %r86;
	cvta.to.global.u64 	%rd7, %rd3;
	add.s64 	%rd8, %rd7, %rd6;
	st.global.u8 	[%rd8], %r85;
$L__BB0_8:
	ret;

}


// ===== COMPILED SASS (sm_100) =====

	.target	sm_100

	.elftype	@"ET_EXEC"


//--------------------- .note.nv.tkinfo           --------------------------
	.section	.note.nv.tkinfo,"",@"SHT_NOTE"
	.sectionflags	@"SHF_NOTE_NV_TKINFO"
	.tkinfo
        /*0018*/ 	.word	0x00000002
        /*0030*/ 	.string	""
        /*0030*/ 	.string	"ptxas"
        /*0030*/ 	.string	"Cuda compilation tools, release 13.0, V13.0.88"
        /*0030*/ 	.string	"Build cuda_13.0.r13.0/compiler.36424714_0"
        /*0030*/ 	.string	"-arch sm_100 -m 64 "



//--------------------- .note.nv.cuinfo           --------------------------
	.section	.note.nv.cuinfo,"",@"SHT_NOTE"
	.sectionflags	@"SHF_NOTE_NV_CUINFO"
        /*0018*/ 	.short	0x0002
        /*001a*/ 	.short	0x0064
        /*001c*/ 	.short	0x0082
	.zero		2


//--------------------- .nv.info                  --------------------------
	.section	.nv.info,"",@"SHT_CUDA_INFO"
	.align	4


	//----- nvinfo : EIATTR_REGCOUNT
	.align		4
        /*0000*/ 	.byte	0x04, 0x2f
        /*0002*/ 	.short	(.L_3 - .L_2)
	.align		4
.L_2:
        /*0004*/ 	.word	index@(_Z18sobel_kernel_tiledPKhPhii)
        /*0008*/ 	.word	0x00000013


	//----- nvinfo : EIATTR_FRAME_SIZE
	.align		4
.L_3:
        /*000c*/ 	.byte	0x04, 0x11
        /*000e*/ 	.short	(.L_5 - .L_4)
	.align		4
.L_4:
        /*0010*/ 	.word	index@(_Z18sobel_kernel_tiledPKhPhii)
        /*0014*/ 	.word	0x00000000


	//----- nvinfo : EIATTR_MIN_STACK_SIZE
	.align		4
.L_5:
        /*0018*/ 	.byte	0x04, 0x12
        /*001a*/ 	.short	(.L_7 - .L_6)
	.align		4
.L_6:
        /*001c*/ 	.word	index@(_Z18sobel_kernel_tiledPKhPhii)
        /*0020*/ 	.word	0x00000000
.L_7:


//--------------------- .nv.compat                --------------------------
	.section	.nv.compat,"",@"SHT_CUDA_COMPAT_INFO"
	.align	4
        /*0000*/ 	.byte	0x02, 0x09, 0x00, 0x00, 0x02, 0x02, 0x01, 0x00, 0x02, 0x05, 0x05, 0x00, 0x03, 0x07, 0x01, 0x01
        /*0010*/ 	.byte	0x02, 0x03, 0x00, 0x00, 0x02, 0x06, 0x01, 0x00, 0x04, 0x0b, 0x08, 0x00, 0x09, 0x00, 0x00, 0x00
        /*0020*/ 	.byte	0x00, 0x00, 0x00, 0x00


//--------------------- .nv.info._Z18sobel_kernel_tiledPKhPhii --------------------------
	.section	.nv.info._Z18sobel_kernel_tiledPKhPhii,"",@"SHT_CUDA_INFO"
	.sectionflags	@""
	.align	4


	//----- nvinfo : EIATTR_CUDA_API_VERSION
	.align		4
        /*0000*/ 	.byte	0x04, 0x37
        /*0002*/ 	.short	(.L_9 - .L_8)
.L_8:
        /*0004*/ 	.word	0x00000082


	//----- nvinfo : EIATTR_KPARAM_INFO
	.align		4
.L_9:
        /*0008*/ 	.byte	0x04, 0x17
        /*000a*/ 	.short	(.L_11 - .L_10)
.L_10:
        /*000c*/ 	.word	0x00000000
        /*0010*/ 	.short	0x0003
        /*0012*/ 	.short	0x0014
        /*0014*/ 	.byte	0x00, 0xf0, 0x11, 0x00


	//----- nvinfo : EIATTR_KPARAM_INFO
	.align		4
.L_11:
        /*0018*/ 	.byte	0x04, 0x17
        /*001a*/ 	.short	(.L_13 - .L_12)
.L_12:
        /*001c*/ 	.word	0x00000000
        /*0020*/ 	.short	0x0002
        /*0022*/ 	.short	0x0010
        /*0024*/ 	.byte	0x00, 0xf0, 0x11, 0x00


	//----- nvinfo : EIATTR_KPARAM_INFO
	.align		4
.L_13:
        /*0028*/ 	.byte	0x04, 0x17
        /*002a*/ 	.short	(.L_15 - .L_14)
.L_14:
        /*002c*/ 	.word	0x00000000
        /*0030*/ 	.short	0x0001
        /*0032*/ 	.short	0x0008
        /*0034*/ 	.byte	0x00, 0xf5, 0x21, 0x00


	//----- nvinfo : EIATTR_KPARAM_INFO
	.align		4
.L_15:
        /*0038*/ 	.byte	0x04, 0x17
        /*003a*/ 	.short	(.L_17 - .L_16)
.L_16:
        /*003c*/ 	.word	0x00000000
        /*0040*/ 	.short	0x0000
        /*0042*/ 	.short	0x0000
        /*0044*/ 	.byte	0x00, 0xf5, 0x21, 0x00


	//----- nvinfo : EIATTR_SPARSE_MMA_MASK
	.align		4
.L_17:
        /*0048*/ 	.byte	0x03, 0x50
        /*004a*/ 	.short	0x0000


	//----- nvinfo : EIATTR_MAXREG_COUNT
	.align		4
        /*004c*/ 	.byte	0x03, 0x1b
        /*004e*/ 	.short	0x00ff


	//----- nvinfo : EIATTR_NUM_BARRIERS
	.align		4
        /*0050*/ 	.byte	0x02, 0x4c
        /*0052*/ 	.byte	0x01
	.zero		1


	//----- nvinfo : EIATTR_MERCURY_ISA_VERSION
	.align		4
        /*0054*/ 	.byte	0x03, 0x5f
        /*0056*/ 	.short	0x0101


	//----- nvinfo : EIATTR_VRC_CTA_INIT_COUNT
	.align		4
        /*0058*/ 	.byte	0x02, 0x4a
	.zero		1
	.zero		1


	//----- nvinfo : EIATTR_EXIT_INSTR_OFFSETS
	.align		4
        /*005c*/ 	.byte	0x04, 0x1c
        /*005e*/ 	.short	(.L_19 - .L_18)


	//   ....[0]....
.L_18:
        /*0060*/ 	.word	0x00000360


	//   ....[1]....
        /*0064*/ 	.word	0x00000860


	//----- nvinfo : EIATTR_CRS_STACK_SIZE
	.align		4
.L_19:
        /*0068*/ 	.byte	0x04, 0x1e
        /*006a*/ 	.short	(.L_21 - .L_20)
.L_20:
        /*006c*/ 	.word	0x00000000


	//----- nvinfo : EIATTR_CBANK_PARAM_SIZE
	.align		4
.L_21:
        /*0070*/ 	.byte	0x03, 0x19
        /*0072*/ 	.short	0x0018


	//----- nvinfo : EIATTR_PARAM_CBANK
	.align		4
        /*0074*/ 	.byte	0x04, 0x0a
        /*0076*/ 	.short	(.L_23 - .L_22)
	.align		4
.L_22:
        /*0078*/ 	.word	index@(.nv.constant0._Z18sobel_kernel_tiledPKhPhii)
        /*007c*/ 	.short	0x0380
        /*007e*/ 	.short	0x0018


	//----- nvinfo : EIATTR_SW_WAR
	.align		4
.L_23:
        /*0080*/ 	.byte	0x04, 0x36
        /*0082*/ 	.short	(.L_25 - .L_24)
.L_24:
        /*0084*/ 	.word	0x00000008
.L_25:


//--------------------- .nv.callgraph             --------------------------
	.section	.nv.callgraph,"",@"SHT_CUDA_CALLGRAPH"
	.align	4
	.sectionentsize	8
	.align		4
        /*0000*/ 	.word	0x00000000
	.align		4
        /*0004*/ 	.word	0xffffffff
	.align		4
        /*0008*/ 	.word	0x00000000
	.align		4
        /*000c*/ 	.word	0xfffffffe
	.align		4
        /*0010*/ 	.word	0x00000000
	.align		4
        /*0014*/ 	.word	0xfffffffd
	.align		4
        /*0018*/ 	.word	0x00000000
	.align		4
        /*001c*/ 	.word	0xfffffffc


//--------------------- .nv.constant3             --------------------------
	.section	.nv.constant3,"a",@progbits
	.align	4
.nv.constant3:
	.type		SOBEL_X,@object
	.size		SOBEL_X,(SOBEL_Y - SOBEL_X)
SOBEL_X:
        /*0000*/ 	.byte	0xff, 0xff, 0xff, 0xff, 0x00, 0x00, 0x00, 0x00, 0x01, 0x00, 0x00, 0x00, 0xfe, 0xff, 0xff, 0xff
        /*0010*/ 	.byte	0x00, 0x00, 0x00, 0x00, 0x02, 0x00, 0x00, 0x00, 0xff, 0xff, 0xff, 0xff, 0x00, 0x00, 0x00, 0x00
        /*0020*/ 	.byte	0x01, 0x00, 0x00, 0x00
	.type		SOBEL_Y,@object
	.size		SOBEL_Y,(.L_1 - SOBEL_Y)
SOBEL_Y:
        /*0024*/ 	.byte	0xff, 0xff, 0xff, 0xff, 0xfe, 0xff, 0xff, 0xff, 0xff, 0xff, 0xff, 0xff, 0x00, 0x00, 0x00, 0x00
        /*0034*/ 	.byte	0x00, 0x00, 0x00, 0x00, 0x00, 0x00, 0x00, 0x00, 0x01, 0x00, 0x00, 0x00, 0x02, 0x00, 0x00, 0x00
        /*0044*/ 	.byte	0x01, 0x00, 0x00, 0x00
.L_1:


//--------------------- .text._Z18sobel_kernel_tiledPKhPhii --------------------------
	.section	.text._Z18sobel_kernel_tiledPKhPhii,"ax",@progbits
	.align	128
        .global         _Z18sobel_kernel_tiledPKhPhii
        .type           _Z18sobel_kernel_tiledPKhPhii,@function
        .size           _Z18sobel_kernel_tiledPKhPhii,(.L_x_4 - _Z18sobel_kernel_tiledPKhPhii)
        .other          _Z18sobel_kernel_tiledPKhPhii,@"STO_CUDA_ENTRY STV_DEFAULT"
_Z18sobel_kernel_tiledPKhPhii:
.text._Z18sobel_kernel_tiledPKhPhii:
[----:B------:R-:W-:Y:S01]  /*0000*/  LDC R1, c[0x0][0x37c] ;  /* 0x0000df00ff017b82 */ /* 0x000fe20000000800 */
[----:B------:R-:W0:Y:S01]  /*0010*/  S2R R5, SR_TID.Y ;  /* 0x0000000000057919 */ /* 0x000e220000002200 */
[----:B------:R-:W1:Y:S01]  /*0020*/  LDCU.64 UR6, c[0x0][0x358] ;  /* 0x00006b00ff0677ac */ /* 0x000e620008000a00 */
[----:B------:R-:W-:Y:S01]  /*0030*/  BSSY.RECONVERGENT B0, `(.L_x_0) ;  /* 0x000002c000007945 */ /* 0x000fe20003800200 */
[----:B------:R-:W0:Y:S01]  /*0040*/  S2R R4, SR_TID.X ;  /* 0x0000000000047919 */ /* 0x000e220000002100 */
[----:B------:R-:W2:Y:S01]  /*0050*/  LDCU.64 UR8, c[0x0][0x390] ;  /* 0x00007200ff0877ac */ /* 0x000ea20008000a00 */
[----:B------:R-:W3:Y:S01]  /*0060*/  S2R R14, SR_CTAID.Y ;  /* 0x00000000000e7919 */ /* 0x000ee20000002600 */
[----:B------:R-:W4:Y:S01]  /*0070*/  S2R R13, SR_CTAID.X ;  /* 0x00000000000d7919 */ /* 0x000f220000002500 */
[----:B0-----:R-:W-:-:S04]  /*0080*/  LEA R0, R5, R4, 0x4 ;  /* 0x0000000405007211 */ /* 0x001fc800078e20ff */
[----:B------:R-:W-:-:S13]  /*0090*/  ISETP.GT.U32.AND P0, PT, R0, 0x143, PT ;  /* 0x000001430000780c */ /* 0x000fda0003f04070 */
[----:B-1234-:R-:W-:Y:S05]  /*00a0*/  @P0 BRA `(.L_x_1) ;  /* 0x0000000000900947 */ /* 0x01efea0003800000 */
[----:B------:R-:W0:Y:S01]  /*00b0*/  S2UR UR5, SR_CgaCtaId ;  /* 0x00000000000579c3 */ /* 0x000e220000008800 */
[C---:B------:R-:W-:Y:S01]  /*00c0*/  LOP3.LUT R8, R0.reuse, 0xffff, RZ, 0xc0, !PT ;  /* 0x0000ffff00087812 */ /* 0x040fe200078ec0ff */
[----:B------:R-:W-:Y:S01]  /*00d0*/  UMOV UR4, 0x400 ;  /* 0x0000040000047882 */ /* 0x000fe20000000000 */
[----:B------:R-:W-:Y:S02]  /*00e0*/  PRMT R7, R0, 0x7610, R7 ;  /* 0x0000761000077816 */ /* 0x000fe40000000007 */
[----:B------:R-:W-:Y:S01]  /*00f0*/  LEA R6, R14, 0xffffffff, 0x4 ;  /* 0xffffffff0e067811 */ /* 0x000fe200078e20ff */
[----:B------:R-:W-:-:S05]  /*0100*/  IMAD R2, R13, 0x10, R8 ;  /* 0x000000100d027824 */ /* 0x000fca00078e0208 */
[----:B------:R-:W-:Y:S01]  /*0110*/  IADD3 R9, PT, PT, R2, -0x1, RZ ;  /* 0xffffffff02097810 */ /* 0x000fe20007ffe0ff */
[----:B0-----:R-:W-:-:S06]  /*0120*/  ULEA UR4, UR5, UR4, 0x18 ;  /* 0x0000000405047291 */ /* 0x001fcc000f8ec0ff */
[----:B------:R-:W-:-:S07]  /*0130*/  VIADD R10, R8, UR4 ;  /* 0x00000004080a7c36 */ /* 0x000fce0008000000 */
.L_x_2:
[----:B------:R-:W-:Y:S01]  /*0140*/  IMAD.HI.U32 R2, R8, 0x38e38e39, RZ ;  /* 0x38e38e3908027827 */ /* 0x000fe200078e00ff */
[----:B------:R-:W-:-:S04]  /*0150*/  LOP3.LUT R3, R7, 0xffff, RZ, 0xc0, !PT ;  /* 0x0000ffff07037812 */ /* 0x000fc800078ec0ff */
[----:B------:R-:W-:Y:S01]  /*0160*/  SHF.R.U32.HI R11, RZ, 0x2, R2 ;  /* 0x00000002ff0b7819 */ /* 0x000fe20000011602 */
[----:B------:R-:W-:-:S04]  /*0170*/  IMAD R3, R3, 0xe38f, RZ ;  /* 0x0000e38f03037824 */ /* 0x000fc800078e02ff */
[----:B------:R-:W-:Y:S01]  /*0180*/  IMAD R12, R11, -0x12, R9 ;  /* 0xffffffee0b0c7824 */ /* 0x000fe200078e0209 */
[----:B------:R-:W-:-:S04]  /*0190*/  LEA.HI R2, R3, R6, RZ, 0xc ;  /* 0x0000000603027211 */ /* 0x000fc800078f60ff */
[----:B------:R-:W-:Y:S02]  /*01a0*/  ISETP.GE.AND P0, PT, R12, UR8, PT ;  /* 0x000000080c007c0c */ /* 0x000fe4000bf06270 */
[----:B------:R-:W-:Y:S02]  /*01b0*/  ISETP.GE.AND P1, PT, R2, UR9, PT ;  /* 0x0000000902007c0c */ /* 0x000fe4000bf26270 */
[----:B------:R-:W-:Y:S02]  /*01c0*/  ISETP.GT.AND P0, PT, R12, -0x1, !P0 ;  /* 0xffffffff0c00780c */ /* 0x000fe40004704270 */
[----:B------:R-:W-:Y:S02]  /*01d0*/  ISETP.GT.AND P1, PT, R2, -0x1, !P1 ;  /* 0xffffffff0200780c */ /* 0x000fe40004f24270 */
[----:B------:R-:W-:Y:S02]  /*01e0*/  IADD3 R12, PT, PT, R6, R11, RZ ;  /* 0x0000000b060c7210 */ /* 0x000fe40007ffe0ff */
[----:B------:R-:W-:-:S03]  /*01f0*/  PLOP3.LUT P0, PT, P0, P1, PT, 0x80, 0x8 ;  /* 0x000000000008781c */ /* 0x000fc60000703070 */
[----:B------:R-:W-:-:S04]  /*0200*/  IMAD R12, R12, UR8, R9 ;  /* 0x000000080c0c7c24 */ /* 0x000fc8000f8e0209 */
[----:B------:R-:W-:-:S06]  /*0210*/  IMAD R12, R11, -0x12, R12 ;  /* 0xffffffee0b0c7824 */ /* 0x000fcc00078e020c */
[----:B------:R-:W0:Y:S02]  /*0220*/  @P0 LDC.64 R2, c[0x0][0x380] ;  /* 0x0000e000ff020b82 */ /* 0x000e240000000a00 */
[----:B0-----:R-:W-:-:S04]  /*0230*/  @P0 IADD3 R2, P1, PT, R12, R2, RZ ;  /* 0x000000020c020210 */ /* 0x001fc80007f3e0ff */
[----:B------:R-:W-:-:S06]  /*0240*/  @P0 LEA.HI.X.SX32 R3, R12, R3, 0x1, P1 ;  /* 0x000000030c030211 */ /* 0x000fcc00008f0eff */
[----:B------:R-:W2:Y:S01]  /*0250*/  @P0 LDG.E.U8 R3, desc[UR6][R2.64] ;  /* 0x0000000602030981 */ /* 0x000ea2000c1e1100 */
[----:B------:R-:W-:Y:S01]  /*0260*/  VIADD R7, R7, 0x100 ;  /* 0x0000010007077836 */ /* 0x000fe20000000000 */
[----:B------:R-:W-:Y:S02]  /*0270*/  IADD3 R8, PT, PT, R8, 0x100, RZ ;  /* 0x0000010008087810 */ /* 0x000fe40007ffe0ff */
[----:B------:R-:W-:Y:S01]  /*0280*/  IADD3 R9, PT, PT, R9, 0x100, RZ ;  /* 0x0000010009097810 */ /* 0x000fe20007ffe0ff */
[----:B--2---:R-:W-:Y:S04]  /*0290*/  @P0 STS.U8 [R10], R3 ;  /* 0x000000030a000388 */ /* 0x004fe80000000000 */
[----:B------:R0:W-:Y:S01]  /*02a0*/  @!P0 STS.U8 [R10], RZ ;  /* 0x000000ff0a008388 */ /* 0x0001e20000000000 */
[C---:B------:R-:W-:Y:S01]  /*02b0*/  ISETP.GE.U32.AND P0, PT, R0.reuse, 0x44, PT ;  /* 0x000000440000780c */ /* 0x040fe20003f06070 */
[----:B------:R-:W-:Y:S01]  /*02c0*/  VIADD R0, R0, 0x100 ;  /* 0x0000010000007836 */ /* 0x000fe20000000000 */
[----:B0-----:R-:W-:-:S11]  /*02d0*/  IADD3 R10, PT, PT, R10, 0x100, RZ ;  /* 0x000001000a0a7810 */ /* 0x001fd60007ffe0ff */
[----:B------:R-:W-:Y:S05]  /*02e0*/  @!P0 BRA `(.L_x_2) ;  /* 0xfffffffc00948947 */ /* 0x000fea000383ffff */
.L_x_1:
[----:B------:R-:W-:Y:S05]  /*02f0*/  BSYNC.RECONVERGENT B0 ;  /* 0x0000000000007941 */ /* 0x000fea0003800200 */
.L_x_0:
[----:B------:R-:W0:Y:S01]  /*0300*/  LDCU.64 UR24, c[0x0][0x390] ;  /* 0x00007200ff1877ac */ /* 0x000e220008000a00 */
[----:B------:R-:W-:Y:S01]  /*0310*/  IMAD R3, R14, 0x10, R5 ;  /* 0x000000100e037824 */ /* 0x000fe200078e0205 */
[----:B------:R-:W-:Y:S01]  /*0320*/  LEA R0, R13, R4, 0x4 ;  /* 0x000000040d007211 */ /* 0x000fe200078e20ff */
[----:B------:R-:W-:Y:S03]  /*0330*/  BAR.SYNC.DEFER_BLOCKING 0x0 ;  /* 0x0000000000007b1d */ /* 0x000fe60000010000 */
[----:B0-----:R-:W-:-:S04]  /*0340*/  ISETP.GE.AND P0, PT, R3, UR25, PT ;  /* 0x0000001903007c0c */ /* 0x001fc8000bf06270 */
[----:B------:R-:W-:-:S13]  /*0350*/  ISETP.GE.OR P0, PT, R0, UR24, P0 ;  /* 0x0000001800007c0c */ /* 0x000fda0008706670 */
[----:B------:R-:W-:Y:S05]  /*0360*/  @P0 EXIT ;  /* 0x000000000000094d */ /* 0x000fea0003800000 */
[----:B------:R-:W0:Y:S01]  /*0370*/  S2R R7, SR_CgaCtaId ;  /* 0x0000000000077919 */ /* 0x000e220000008800 */
[----:B------:R-:W-:Y:S01]  /*0380*/  MOV R2, 0x400 ;  /* 0x0000040000027802 */ /* 0x000fe20000000f00 */
[----:B------:R-:W1:Y:S01]  /*0390*/  LDCU.128 UR8, c[0x3][URZ] ;  /* 0x00c00000ff0877ac */ /* 0x000e620008000c00 */
[----:B------:R-:W-:Y:S01]  /*03a0*/  IMAD R0, R3, UR24, R0 ;  /* 0x0000001803007c24 */ /* 0x000fe2000f8e0200 */
[----:B------:R-:W2:Y:S01]  /*03b0*/  LDCU.128 UR20, c[0x3][0x20] ;  /* 0x00c00400ff1477ac */ /* 0x000ea20008000c00 */
[----:B------:R-:W3:Y:S01]  /*03c0*/  LDCU.128 UR12, c[0x3][0x30] ;  /* 0x00c00600ff0c77ac */ /* 0x000ee20008000c00 */
[----:B------:R-:W4:Y:S01]  /*03d0*/  LDCU.128 UR16, c[0x3][0x10] ;  /* 0x00c00200ff1077ac */ /* 0x000f220008000c00 */
[----:B------:R-:W5:Y:S01]  /*03e0*/  LDCU.64 UR4, c[0x3][0x40] ;  /* 0x00c00800ff0477ac */ /* 0x000f620008000a00 */
[----:B0-----:R-:W-:-:S05]  /*03f0*/  LEA R2, R7, R2, 0x18 ;  /* 0x0000000207027211 */ /* 0x001fca00078ec0ff */
[----:B------:R-:W-:-:S05]  /*0400*/  IMAD R5, R5, 0x12, R2 ;  /* 0x0000001205057824 */ /* 0x000fca00078e0202 */
[----:B------:R-:W-:-:S05]  /*0410*/  IADD3 R8, PT, PT, R5, R4, RZ ;  /* 0x0000000405087210 */ /* 0x000fca0007ffe0ff */
[----:B------:R-:W1:Y:S04]  /*0420*/  LDS.U8 R9, [R8] ;  /* 0x0000000008097984 */ /* 0x000e680000000000 */
[----:B------:R-:W0:Y:S04]  /*0430*/  LDS.U8 R11, [R8+0x1] ;  /* 0x00000100080b7984 */ /* 0x000e280000000000 */
[----:B------:R-:W3:Y:S04]  /*0440*/  LDS.U8 R14, [R8+0x2] ;  /* 0x00000200080e7984 */ /* 0x000ee80000000000 */
[----:B------:R-:W4:Y:S04]  /*0450*/  LDS.U8 R16, [R8+0x12] ;  /* 0x0000120008107984 */ /* 0x000f280000000000 */
[----:B------:R-:W5:Y:S04]  /*0460*/  LDS.U8 R6, [R8+0x13] ;  /* 0x0000130008067984 */ /* 0x000f680000000000 */
[----:B------:R-:W5:Y:S04]  /*0470*/  LDS.U8 R4, [R8+0x14] ;  /* 0x0000140008047984 */ /* 0x000f680000000000 */
[----:B------:R-:W5:Y:S04]  /*0480*/  LDS.U8 R2, [R8+0x24] ;  /* 0x0000240008027984 */ /* 0x000f680000000000 */
[----:B------:R-:W5:Y:S04]  /*0490*/  LDS.U8 R5, [R8+0x25] ;  /* 0x0000250008057984 */ /* 0x000f680000000000 */
[----:B------:R5:W5:Y:S01]  /*04a0*/  LDS.U8 R7, [R8+0x26] ;  /* 0x0000260008077984 */ /* 0x000b620000000000 */
[----:B-1----:R-:W-:-:S02]  /*04b0*/  IMAD R10, R9, UR8, RZ ;  /* 0x00000008090a7c24 */ /* 0x002fc4000f8e02ff */
[----:B--2---:R-:W-:Y:S02]  /*04c0*/  IMAD R9, R9, UR21, RZ ;  /* 0x0000001509097c24 */ /* 0x004fe4000f8e02ff */
[C---:B0-----:R-:W-:Y:S01]  /*04d0*/  IMAD R12, R11.reuse, UR9, RZ ;  /* 0x000000090b0c7c24 */ /* 0x041fe2000f8e02ff */
[----:B------:R-:W-:Y:S01]  /*04e0*/  I2FP.F32.S32 R10, R10 ;  /* 0x0000000a000a7245 */ /* 0x000fe20000201400 */
[----:B------:R-:W-:Y:S01]  /*04f0*/  IMAD R13, R11, UR22, RZ ;  /* 0x000000160b0d7c24 */ /* 0x000fe2000f8e02ff */
[----:B------:R-:W-:Y:S01]  /*0500*/  I2FP.F32.S32 R9, R9 ;  /* 0x0000000900097245 */ /* 0x000fe20000201400 */
[C---:B---3--:R-:W-:Y:S01]  /*0510*/  IMAD R15, R14.reuse, UR10, RZ ;  /* 0x0000000a0e0f7c24 */ /* 0x048fe2000f8e02ff */
[----:B------:R-:W-:Y:S01]  /*0520*/  I2FP.F32.S32 R11, R12 ;  /* 0x0000000c000b7245 */ /* 0x000fe20000201400 */
[----:B------:R-:W-:Y:S01]  /*0530*/  IMAD R14, R14, UR23, RZ ;  /* 0x000000170e0e7c24 */ /* 0x000fe2000f8e02ff */
[----:B------:R-:W-:Y:S02]  /*0540*/  I2FP.F32.S32 R12, R13 ;  /* 0x0000000d000c7245 */ /* 0x000fe40000201400 */
[----:B------:R-:W-:Y:S01]  /*0550*/  I2FP.F32.S32 R15, R15 ;  /* 0x0000000f000f7245 */ /* 0x000fe20000201400 */
[----:B------:R-:W-:Y:S01]  /*0560*/  FADD R10, R10, R11 ;  /* 0x0000000b0a0a7221 */ /* 0x000fe20000000000 */
[C---:B----4-:R-:W-:Y:S01]  /*0570*/  IMAD R11, R16.reuse, UR11, RZ ;  /* 0x0000000b100b7c24 */ /* 0x050fe2000f8e02ff */
[----:B------:R-:W-:Y:S01]  /*0580*/  I2FP.F32.S32 R14, R14 ;  /* 0x0000000e000e7245 */ /* 0x000fe20000201400 */
[----:B------:R-:W-:-:S02]  /*0590*/  IMAD R16, R16, UR12, RZ ;  /* 0x0000000c10107c24 */ /* 0x000fc4000f8e02ff */
[----:B------:R-:W-:Y:S01]  /*05a0*/  FADD R9, R9, R12 ;  /* 0x0000000c09097221 */ /* 0x000fe20000000000 */
[----:B------:R-:W-:Y:S01]  /*05b0*/  FADD R10, R10, R15 ;  /* 0x0000000f0a0a7221 */ /* 0x000fe20000000000 */
[----:B------:R-:W-:Y:S01]  /*05c0*/  I2FP.F32.S32 R11, R11 ;  /* 0x0000000b000b7245 */ /* 0x000fe20000201400 */
[C---:B-----5:R-:W-:Y:S01]  /*05d0*/  IMAD R8, R6.reuse, UR16, RZ ;  /* 0x0000001006087c24 */ /* 0x060fe2000f8e02ff */
[----:B------:R-:W-:Y:S01]  /*05e0*/  I2FP.F32.S32 R16, R16 ;  /* 0x0000001000107245 */ /* 0x000fe20000201400 */
[----:B------:R-:W-:Y:S02]  /*05f0*/  IMAD R6, R6, UR13, RZ ;  /* 0x0000000d06067c24 */ /* 0x000fe4000f8e02ff */
[----:B------:R-:W-:Y:S01]  /*0600*/  FADD R9, R9, R14 ;  /* 0x0000000e09097221 */ /* 0x000fe20000000000 */
[----:B------:R-:W-:Y:S01]  /*0610*/  FADD R10, R10, R11 ;  /* 0x0000000b0a0a7221 */ /* 0x000fe20000000000 */
[C---:B------:R-:W-:Y:S01]  /*0620*/  IMAD R12, R4.reuse, UR17, RZ ;  /* 0x00000011040c7c24 */ /* 0x040fe2000f8e02ff */
[----:B------:R-:W-:Y:S01]  /*0630*/  I2FP.F32.S32 R11, R8 ;  /* 0x00000008000b7245 */ /* 0x000fe20000201400 */
[----:B------:R-:W-:Y:S01]  /*0640*/  IMAD R4, R4, UR14, RZ ;  /* 0x0000000e04047c24 */ /* 0x000fe2000f8e02ff */
[----:B------:R-:W-:Y:S01]  /*0650*/  I2FP.F32.S32 R6, R6 ;  /* 0x0000000600067245 */ /* 0x000fe20000201400 */
[----:B------:R-:W-:Y:S01]  /*0660*/  FADD R9, R9, R16 ;  /* 0x0000001009097221 */ /* 0x000fe20000000000 */
[----:B------:R-:W-:Y:S01]  /*0670*/  IMAD R8, R2, UR18, RZ ;  /* 0x0000001202087c24 */ /* 0x000fe2000f8e02ff */
[----:B------:R-:W-:Y:S01]  /*0680*/  I2FP.F32.S32 R13, R12 ;  /* 0x0000000c000d7245 */ /* 0x000fe20000201400 */
[----:B------:R-:W-:Y:S01]  /*0690*/  FADD R10, R10, R11 ;  /* 0x0000000b0a0a7221 */ /* 0x000fe20000000000 */
[----:B------:R-:W-:Y:S01]  /*06a0*/  IMAD R2, R2, UR15, RZ ;  /* 0x0000000f02027c24 */ /* 0x000fe2000f8e02ff */
[----:B------:R-:W-:Y:S01]  /*06b0*/  I2FP.F32.S32 R11, R4 ;  /* 0x00000004000b7245 */ /* 0x000fe20000201400 */
[----:B------:R-:W-:Y:S01]  /*06c0*/  FADD R6, R9, R6 ;  /* 0x0000000609067221 */ /* 0x000fe20000000000 */
[----:B------:R-:W-:Y:S01]  /*06d0*/  I2FP.F32.S32 R9, R8 ;  /* 0x0000000800097245 */ /* 0x000fe20000201400 */
[----:B------:R-:W-:Y:S01]  /*06e0*/  FADD R10, R10, R13 ;  /* 0x0000000d0a0a7221 */ /* 0x000fe20000000000 */
[----:B------:R-:W-:-:S02]  /*06f0*/  IMAD R4, R5, UR19, RZ ;  /* 0x0000001305047c24 */ /* 0x000fc4000f8e02ff */
[----:B------:R-:W-:Y:S01]  /*0700*/  FADD R6, R6, R11 ;  /* 0x0000000b06067221 */ /* 0x000fe20000000000 */
[----:B------:R-:W-:Y:S01]  /*0710*/  IMAD R8, R5, UR4, RZ ;  /* 0x0000000405087c24 */ /* 0x000fe2000f8e02ff */
[----:B------:R-:W-:Y:S01]  /*0720*/  I2FP.F32.S32 R5, R2 ;  /* 0x0000000200057245 */ /* 0x000fe20000201400 */
[----:B------:R-:W-:Y:S01]  /*0730*/  FADD R9, R10, R9 ;  /* 0x000000090a097221 */ /* 0x000fe20000000000 */
[C---:B------:R-:W-:Y:S01]  /*0740*/  IMAD R2, R7.reuse, UR20, RZ ;  /* 0x0000001407027c24 */ /* 0x040fe2000f8e02ff */
[----:B------:R-:W-:Y:S01]  /*0750*/  I2FP.F32.S32 R4, R4 ;  /* 0x0000000400047245 */ /* 0x000fe20000201400 */
[----:B------:R-:W-:Y:S01]  /*0760*/  IMAD R10, R7, UR5, RZ ;  /* 0x00000005070a7c24 */ /* 0x000fe2000f8e02ff */
[----:B------:R-:W-:Y:S01]  /*0770*/  I2FP.F32.S32 R8, R8 ;  /* 0x0000000800087245 */ /* 0x000fe20000201400 */
[----:B------:R-:W-:Y:S01]  /*0780*/  FADD R5, R6, R5 ;  /* 0x0000000506057221 */ /* 0x000fe20000000000 */
[----:B------:R-:W-:Y:S01]  /*0790*/  I2FP.F32.S32 R7, R2 ;  /* 0x0000000200077245 */ /* 0x000fe20000201400 */
[----:B------:R-:W-:Y:S01]  /*07a0*/  FADD R4, R9, R4 ;  /* 0x0000000409047221 */ /* 0x000fe20000000000 */
[----:B------:R-:W-:Y:S01]  /*07b0*/  I2FP.F32.S32 R10, R10 ;  /* 0x0000000a000a7245 */ /* 0x000fe20000201400 */
[----:B------:R-:W-:Y:S01]  /*07c0*/  FADD R5, R5, R8 ;  /* 0x0000000805057221 */ /* 0x000fe20000000000 */
[----:B------:R-:W0:Y:S01]  /*07d0*/  LDCU.64 UR4, c[0x0][0x388] ;  /* 0x00007100ff0477ac */ /* 0x000e220008000a00 */
[----:B------:R-:W-:-:S02]  /*07e0*/  FADD R4, R4, R7 ;  /* 0x0000000704047221 */ /* 0x000fc40000000000 */
[----:B------:R-:W-:-:S04]  /*07f0*/  FADD R5, R5, R10 ;  /* 0x0000000a05057221 */ /* 0x000fc80000000000 */
[----:B------:R-:W-:-:S05]  /*0800*/  FADD R4, |R4|, |R5| ;  /* 0x4000000504047221 */ /* 0x000fca0000000200 */
[----:B------:R-:W-:-:S04]  /*0810*/  FMNMX.NAN R4, R4, 255, PT ;  /* 0x437f000004047809 */ /* 0x000fc80003820000 */
[----:B------:R-:W1:Y:S01]  /*0820*/  F2I.U32.TRUNC.NTZ R5, R4 ;  /* 0x0000000400057305 */ /* 0x000e62000020f000 */
[----:B0-----:R-:W-:-:S04]  /*0830*/  IADD3 R2, P0, PT, R0, UR4, RZ ;  /* 0x0000000400027c10 */ /* 0x001fc8000ff1e0ff */
[----:B------:R-:W-:-:S05]  /*0840*/  LEA.HI.X.SX32 R3, R0, UR5, 0x1, P0 ;  /* 0x0000000500037c11 */ /* 0x000fca00080f0eff */
[----:B-1----:R-:W-:Y:S01]  /*0850*/  STG.E.U8 desc[UR6][R2.64], R5 ;  /* 0x0000000502007986 */ /* 0x002fe2000c101106 */
[----:B------:R-:W-:Y:S05]  /*0860*/  EXIT ;  /* 0x000000000000794d */ /* 0x000fea0003800000 */
.L_x_3:
[----:B------:R-:W-:-:S00]  /*0870*/  BRA `(.L_x_3) ;  /* 0xfffffffc00fc7947 */ /* 0x000fc0000383ffff */
[----:B------:R-:W-:-:S00]  /*0880*/  NOP ;  /* 0x0000000000007918 */ /* 0x000fc00000000000 */
[----:B------:R-:W-:-:S00]  /*0890*/  NOP ;  /* 0x0000000000007918 */ /* 0x000fc00000000000 */
[----:B------:R-:W-:-:S00]  /*08a0*/  NOP ;  /* 0x0000000000007918 */ /* 0x000fc00000000000 */
[----:B------:R-:W-:-:S00]  /*08b0*/  NOP ;  /* 0x0000000000007918 */ /* 0x000fc00000000000 */
[----:B------:R-:W-:-:S00]  /*08c0*/  NOP ;  /* 0x0000000000007918 */ /* 0x000fc00000000000 */
[----:B------:R-:W-:-:S00]  /*08d0*/  NOP ;  /* 0x0000000000007918 */ /* 0x000fc00000000000 */
[----:B------:R-:W-:-:S00]  /*08e0*/  NOP ;  /* 0x0000000000007918 */ /* 0x000fc00000000000 */
[----:B------:R-:W-:-:S00]  /*08f0*/  NOP ;  /* 0x0000000000007918 */ /* 0x000fc00000000000 */
.L_x_4:


//--------------------- .nv.shared._Z18sobel_kernel_tiledPKhPhii --------------------------
	.section	.nv.shared._Z18sobel_kernel_tiledPKhPhii,"aw",@nobits
	.sectionflags	@""
.nv.shared._Z18sobel_kernel_tiledPKhPhii:
	.zero		1348


//--------------------- .nv.shared.reserved.0     --------------------------
	.section	.nv.shared.reserved.0,"aw",@nobits
	.weak		__nv_reservedSMEM_offset_0_alias
	.size		__nv_reservedSMEM_offset_0_alias, 0, 64
	.other		__nv_reservedSMEM_offset_0_alias,@"STO_CUDA_RESERVED_SHARED STV_DEFAULT"
__nv_reservedSMEM_offset_0_alias:
	.zero		0
	.zero		64


//--------------------- .nv.constant0._Z18sobel_kernel_tiledPKhPhii --------------------------
	.section	.nv.constant0._Z18sobel_kernel_tiledPKhPhii,"a",@progbits
	.sectionflags	@""
	.align	4
.nv.constant0._Z18sobel_kernel_tiledPKhPhii:
	.zero		920


//--------------------- SYMBOLS --------------------------

	.type		.nv.reservedSmem.offset0,@object
	.size		.nv.reservedSmem.offset0,0x4
	.type		.nv.reservedSmem.cap,@object
	.size		.nv.reservedSmem.cap,0x4
